//
// Generated by NVIDIA NVVM Compiler
//
// Compiler Build ID: CL-36424714
// Cuda compilation tools, release 13.0, V13.0.88
// Based on NVVM 20.0.0
//

.version 9.0
.target sm_100
.address_size 64

	// .globl	Forward3dneuron
.extern .shared .align 16 .b8 sharedmemory[];

.visible .entry Forward3dneuron(
	.param .u64 .ptr .align 1 Forward3dneuron_param_0,
	.param .u64 .ptr .align 1 Forward3dneuron_param_1,
	.param .u64 .ptr .align 1 Forward3dneuron_param_2,
	.param .u64 .ptr .align 1 Forward3dneuron_param_3,
	.param .u32 Forward3dneuron_param_4,
	.param .u32 Forward3dneuron_param_5,
	.param .u32 Forward3dneuron_param_6,
	.param .u32 Forward3dneuron_param_7,
	.param .u32 Forward3dneuron_param_8,
	.param .u32 Forward3dneuron_param_9,
	.param .u32 Forward3dneuron_param_10,
	.param .u32 Forward3dneuron_param_11,
	.param .u32 Forward3dneuron_param_12,
	.param .u32 Forward3dneuron_param_13,
	.param .u32 Forward3dneuron_param_14
)
{
	.reg .pred 	%p<9>;
	.reg .b32 	%r<55>;
	.reg .b32 	%f<11>;
	.reg .b64 	%rd<18>;

	ld.param.u64 	%rd4, [Forward3dneuron_param_1];
	ld.param.u64 	%rd2, [Forward3dneuron_param_2];
	ld.param.u64 	%rd3, [Forward3dneuron_param_3];
	ld.param.u32 	%r17, [Forward3dneuron_param_4];
	ld.param.u32 	%r18, [Forward3dneuron_param_5];
	ld.param.u32 	%r12, [Forward3dneuron_param_6];
	ld.param.u32 	%r19, [Forward3dneuron_param_7];
	ld.param.u32 	%r20, [Forward3dneuron_param_8];
	ld.param.u32 	%r21, [Forward3dneuron_param_9];
	ld.param.u32 	%r22, [Forward3dneuron_param_10];
	ld.param.u32 	%r13, [Forward3dneuron_param_11];
	ld.param.u32 	%r14, [Forward3dneuron_param_12];
	ld.param.u32 	%r15, [Forward3dneuron_param_13];
	ld.param.u32 	%r16, [Forward3dneuron_param_14];
	cvta.to.global.u64 	%rd5, %rd4;
	mov.u32 	%r1, %ctaid.y;
	mul.lo.s32 	%r23, %r22, %r1;
	sub.s32 	%r24, %r23, %r20;
	mov.u32 	%r2, %ctaid.x;
	mul.lo.s32 	%r25, %r21, %r2;
	sub.s32 	%r26, %r25, %r19;
	mov.u32 	%r27, %tid.y;
	add.s32 	%r3, %r24, %r27;
	mov.u32 	%r28, %tid.x;
	add.s32 	%r4, %r26, %r28;
	mov.u32 	%r29, %ntid.y;
	mul.lo.s32 	%r5, %r12, %r29;
	mov.u32 	%r30, %ntid.z;
	mul.lo.s32 	%r6, %r13, %r30;
	mul.lo.s32 	%r7, %r5, %r28;
	mov.u32 	%r31, %ntid.x;
	mul.lo.s32 	%r32, %r31, %r29;
	mul.lo.s32 	%r33, %r32, %r30;
	shl.b32 	%r34, %r33, 2;
	mov.u32 	%r35, sharedmemory;
	add.s32 	%r8, %r35, %r34;
	mad.lo.s32 	%r36, %r12, %r27, %r7;
	add.s32 	%r37, %r6, %r36;
	mul.wide.s32 	%rd6, %r37, 4;
	add.s64 	%rd7, %rd5, %rd6;
	ld.global.f32 	%f4, [%rd7];
	mov.u32 	%r9, %tid.z;
	add.s32 	%r38, %r36, %r9;
	shl.b32 	%r39, %r38, 2;
	add.s32 	%r10, %r35, %r39;
	st.shared.f32 	[%r10], %f4;
	setp.ge.s32 	%p1, %r3, %r18;
	setp.lt.s32 	%p2, %r3, 0;
	setp.ge.s32 	%p3, %r4, %r17;
	or.pred  	%p4, %p1, %p3;
	or.pred  	%p5, %p4, %p2;
	setp.lt.s32 	%p6, %r4, 0;
	add.s32 	%r11, %r8, %r39;
	or.pred  	%p7, %p6, %p5;
	@%p7 bra 	$L__BB0_2;
	ld.param.u64 	%rd17, [Forward3dneuron_param_0];
	mov.u32 	%r45, %ctaid.z;
	cvta.to.global.u64 	%rd8, %rd17;
	mad.lo.s32 	%r46, %r12, %r1, %r45;
	mad.lo.s32 	%r47, %r5, %r2, %r46;
	add.s32 	%r48, %r47, %r6;
	add.s32 	%r49, %r48, %r4;
	add.s32 	%r50, %r49, %r3;
	mul.wide.s32 	%rd9, %r50, 4;
	add.s64 	%rd10, %rd8, %rd9;
	ld.global.f32 	%f5, [%rd10];
	st.shared.f32 	[%r11], %f5;
	bra.uni 	$L__BB0_3;
$L__BB0_2:
	shl.b32 	%r40, %r7, 1;
	add.s32 	%r41, %r40, %r9;
	shl.b32 	%r42, %r41, 2;
	add.s32 	%r43, %r8, %r42;
	mov.b32 	%r44, 0;
	st.shared.u32 	[%r43], %r44;
$L__BB0_3:
	bar.sync 	0;
	ld.shared.f32 	%f6, [%r11];
	ld.shared.f32 	%f7, [%r10];
	fma.rn.f32 	%f10, %f6, %f7, 0f00000000;
	bar.sync 	0;
	add.s32 	%r51, %r14, -1;
	setp.ne.s32 	%p8, %r13, %r51;
	@%p8 bra 	$L__BB0_5;
	cvta.to.global.u64 	%rd11, %rd3;
	mul.wide.s32 	%rd12, %r15, 4;
	add.s64 	%rd13, %rd11, %rd12;
	ld.global.f32 	%f8, [%rd13];
	add.f32 	%f10, %f10, %f8;
$L__BB0_5:
	cvta.to.global.u64 	%rd14, %rd2;
	mov.u32 	%r52, %nctaid.y;
	mad.lo.s32 	%r53, %r2, %r52, %r1;
	mad.lo.s32 	%r54, %r53, %r16, %r15;
	mul.wide.s32 	%rd15, %r54, 4;
	add.s64 	%rd16, %rd14, %rd15;
	atom.global.add.f32 	%f9, [%rd16], %f10;
	bar.sync 	0;
	ret;

}
	// .globl	Backward3dneuron
.visible .entry Backward3dneuron(
	.param .u64 .ptr .align 1 Backward3dneuron_param_0,
	.param .u64 .ptr .align 1 Backward3dneuron_param_1,
	.param .u64 .ptr .align 1 Backward3dneuron_param_2,
	.param .u64 .ptr .align 1 Backward3dneuron_param_3,
	.param .u64 .ptr .align 1 Backward3dneuron_param_4,
	.param .u64 .ptr .align 1 Backward3dneuron_param_5,
	.param .u32 Backward3dneuron_param_6,
	.param .u32 Backward3dneuron_param_7,
	.param .u32 Backward3dneuron_param_8,
	.param .u32 Backward3dneuron_param_9,
	.param .u32 Backward3dneuron_param_10,
	.param .u32 Backward3dneuron_param_11,
	.param .u32 Backward3dneuron_param_12,
	.param .u32 Backward3dneuron_param_13,
	.param .u32 Backward3dneuron_param_14,
	.param .u32 Backward3dneuron_param_15,
	.param .u32 Backward3dneuron_param_16
)
{
	.reg .pred 	%p<8>;
	.reg .b32 	%r<40>;
	.reg .b32 	%f<10>;
	.reg .b64 	%rd<25>;

	ld.param.u64 	%rd2, [Backward3dneuron_param_1];
	ld.param.u64 	%rd6, [Backward3dneuron_param_3];
	ld.param.u64 	%rd4, [Backward3dneuron_param_4];
	ld.param.u64 	%rd5, [Backward3dneuron_param_5];
	ld.param.u32 	%r9, [Backward3dneuron_param_6];
	ld.param.u32 	%r10, [Backward3dneuron_param_7];
	ld.param.u32 	%r11, [Backward3dneuron_param_8];
	ld.param.u32 	%r12, [Backward3dneuron_param_9];
	ld.param.u32 	%r13, [Backward3dneuron_param_10];
	ld.param.u32 	%r14, [Backward3dneuron_param_11];
	ld.param.u32 	%r15, [Backward3dneuron_param_12];
	ld.param.u32 	%r16, [Backward3dneuron_param_13];
	ld.param.u32 	%r8, [Backward3dneuron_param_15];
	ld.param.u32 	%r17, [Backward3dneuron_param_16];
	cvta.to.global.u64 	%rd7, %rd6;
	mov.u32 	%r18, %ctaid.y;
	mul.lo.s32 	%r19, %r15, %r18;
	sub.s32 	%r20, %r19, %r13;
	mov.u32 	%r21, %ctaid.x;
	mul.lo.s32 	%r22, %r14, %r21;
	sub.s32 	%r23, %r22, %r12;
	mov.u32 	%r24, %tid.y;
	add.s32 	%r1, %r20, %r24;
	mov.u32 	%r25, %tid.x;
	add.s32 	%r2, %r23, %r25;
	mov.u32 	%r26, %ntid.y;
	mul.lo.s32 	%r27, %r11, %r26;
	mul.lo.s32 	%r3, %r27, %r21;
	mul.lo.s32 	%r4, %r11, %r18;
	mov.u32 	%r28, %ntid.z;
	mul.lo.s32 	%r5, %r16, %r28;
	mul.lo.s32 	%r6, %r27, %r25;
	mul.lo.s32 	%r7, %r11, %r24;
	mov.u32 	%r29, %nctaid.y;
	mad.lo.s32 	%r30, %r21, %r29, %r18;
	mad.lo.s32 	%r31, %r30, %r17, %r8;
	mul.wide.s32 	%rd8, %r31, 4;
	add.s64 	%rd9, %rd7, %rd8;
	ld.global.f32 	%f1, [%rd9];
	setp.ge.s32 	%p1, %r1, %r10;
	setp.lt.s32 	%p2, %r1, 0;
	setp.ge.s32 	%p3, %r2, %r9;
	or.pred  	%p4, %p1, %p3;
	or.pred  	%p5, %p4, %p2;
	setp.lt.s32 	%p6, %r2, 0;
	or.pred  	%p7, %p6, %p5;
	@%p7 bra 	$L__BB1_2;
	ld.param.u64 	%rd24, [Backward3dneuron_param_2];
	ld.param.u64 	%rd23, [Backward3dneuron_param_0];
	mov.u32 	%r32, %ctaid.z;
	cvta.to.global.u64 	%rd10, %rd23;
	cvta.to.global.u64 	%rd11, %rd24;
	cvta.to.global.u64 	%rd12, %rd2;
	cvta.to.global.u64 	%rd13, %rd4;
	add.s32 	%r33, %r6, %r7;
	add.s32 	%r34, %r33, %r5;
	mul.wide.s32 	%rd14, %r34, 4;
	add.s64 	%rd15, %rd11, %rd14;
	add.s32 	%r35, %r4, %r32;
	add.s32 	%r36, %r35, %r3;
	add.s32 	%r37, %r36, %r5;
	add.s32 	%r38, %r37, %r2;
	add.s32 	%r39, %r38, %r1;
	mul.wide.s32 	%rd16, %r39, 4;
	add.s64 	%rd17, %rd10, %rd16;
	ld.global.f32 	%f2, [%rd17];
	mul.f32 	%f3, %f1, %f2;
	atom.global.add.f32 	%f4, [%rd15], %f3;
	add.s64 	%rd18, %rd13, %rd16;
	add.s64 	%rd19, %rd12, %rd14;
	ld.global.f32 	%f5, [%rd19];
	mul.f32 	%f6, %f1, %f5;
	atom.global.add.f32 	%f7, [%rd18], %f6;
$L__BB1_2:
	cvta.to.global.u64 	%rd20, %rd5;
	bar.sync 	0;
	mul.wide.s32 	%rd21, %r8, 4;
	add.s64 	%rd22, %rd20, %rd21;
	ld.global.f32 	%f8, [%rd22];
	add.f32 	%f9, %f1, %f8;
	st.global.f32 	[%rd22], %f9;
	ret;

}


// ===== COMPILED SASS (sm_100) =====

	.target	sm_100

	.elftype	@"ET_EXEC"


//--------------------- .note.nv.tkinfo           --------------------------
	.section	.note.nv.tkinfo,"",@"SHT_NOTE"
	.sectionflags	@"SHF_NOTE_NV_TKINFO"
	.tkinfo
        /*0018*/ 	.word	0x00000002
        /*0030*/ 	.string	""
        /*0030*/ 	.string	"ptxas"
        /*0030*/ 	.string	"Cuda compilation tools, release 13.0, V13.0.88"
        /*0030*/ 	.string	"Build cuda_13.0.r13.0/compiler.36424714_0"
        /*0030*/ 	.string	"-arch sm_100 -m 64 "



//--------------------- .note.nv.cuinfo           --------------------------
	.section	.note.nv.cuinfo,"",@"SHT_NOTE"
	.sectionflags	@"SHF_NOTE_NV_CUINFO"
        /*0018*/ 	.short	0x0002
        /*001a*/ 	.short	0x0064
        /*001c*/ 	.short	0x0082
	.zero		2


//--------------------- .nv.info                  --------------------------
	.section	.nv.info,"",@"SHT_CUDA_INFO"
	.align	4


	//----- nvinfo : EIATTR_REGCOUNT
	.align		4
        /*0000*/ 	.byte	0x04, 0x2f
        /*0002*/ 	.short	(.L_1 - .L_0)
	.align		4
.L_0:
        /*0004*/ 	.word	index@(Forward3dneuron)
        /*0008*/ 	.word	0x00000014


	//----- nvinfo : EIATTR_FRAME_SIZE
	.align		4
.L_1:
        /*000c*/ 	.byte	0x04, 0x11
        /*000e*/ 	.short	(.L_3 - .L_2)
	.align		4
.L_2:
        /*0010*/ 	.word	index@(Forward3dneuron)
        /*0014*/ 	.word	0x00000000


	//----- nvinfo : EIATTR_REGCOUNT
	.align		4
.L_3:
        /*0018*/ 	.byte	0x04, 0x2f
        /*001a*/ 	.short	(.L_5 - .L_4)
	.align		4
.L_4:
        /*001c*/ 	.word	index@(Backward3dneuron)
        /*0020*/ 	.word	0x00000014


	//----- nvinfo : EIATTR_FRAME_SIZE
	.align		4
.L_5:
        /*0024*/ 	.byte	0x04, 0x11
        /*0026*/ 	.short	(.L_7 - .L_6)
	.align		4
.L_6:
        /*0028*/ 	.word	index@(Backward3dneuron)
        /*002c*/ 	.word	0x00000000


	//----- nvinfo : EIATTR_MIN_STACK_SIZE
	.align		4
.L_7:
        /*0030*/ 	.byte	0x04, 0x12
        /*0032*/ 	.short	(.L_9 - .L_8)
	.align		4
.L_8:
        /*0034*/ 	.word	index@(Backward3dneuron)
        /*0038*/ 	.word	0x00000000


	//----- nvinfo : EIATTR_MIN_STACK_SIZE
	.align		4
.L_9:
        /*003c*/ 	.byte	0x04, 0x12
        /*003e*/ 	.short	(.L_11 - .L_10)
	.align		4
.L_10:
        /*0040*/ 	.word	index@(Forward3dneuron)
        /*0044*/ 	.word	0x00000000
.L_11:


//--------------------- .nv.compat                --------------------------
	.section	.nv.compat,"",@"SHT_CUDA_COMPAT_INFO"
	.align	4
        /*0000*/ 	.byte	0x02, 0x09, 0x00, 0x00, 0x02, 0x02, 0x01, 0x00, 0x02, 0x05, 0x05, 0x00, 0x03, 0x07, 0x01, 0x01
        /*0010*/ 	.byte	0x02, 0x03, 0x00, 0x00, 0x02, 0x06, 0x01, 0x00, 0x04, 0x0b, 0x08, 0x00, 0x09, 0x00, 0x00, 0x00
        /*0020*/ 	.byte	0x00, 0x00, 0x00, 0x00


//--------------------- .nv.info.Backward3dneuron --------------------------
	.section	.nv.info.Backward3dneuron,"",@"SHT_CUDA_INFO"
	.sectionflags	@""
	.align	4


	//----- nvinfo : EIATTR_CUDA_API_VERSION
	.align		4
        /*0000*/ 	.byte	0x04, 0x37
        /*0002*/ 	.short	(.L_13 - .L_12)
.L_12:
        /*0004*/ 	.word	0x00000082


	//----- nvinfo : EIATTR_KPARAM_INFO
	.align		4
.L_13:
        /*0008*/ 	.byte	0x04, 0x17
        /*000a*/ 	.short	(.L_15 - .L_14)
.L_14:
        /*000c*/ 	.word	0x00000000
        /*0010*/ 	.short	0x0010
        /*0012*/ 	.short	0x0058
        /*0014*/ 	.byte	0x00, 0xf0, 0x11, 0x00


	//----- nvinfo : EIATTR_KPARAM_INFO
	.align		4
.L_15:
        /*0018*/ 	.byte	0x04, 0x17
        /*001a*/ 	.short	(.L_17 - .L_16)
.L_16:
        /*001c*/ 	.word	0x00000000
        /*0020*/ 	.short	0x000f
        /*0022*/ 	.short	0x0054
        /*0024*/ 	.byte	0x00, 0xf0, 0x11, 0x00


	//----- nvinfo : EIATTR_KPARAM_INFO
	.align		4
.L_17:
        /*0028*/ 	.byte	0x04, 0x17
        /*002a*/ 	.short	(.L_19 - .L_18)
.L_18:
        /*002c*/ 	.word	0x00000000
        /*0030*/ 	.short	0x000e
        /*0032*/ 	.short	0x0050
        /*0034*/ 	.byte	0x00, 0xf0, 0x11, 0x00


	//----- nvinfo : EIATTR_KPARAM_INFO
	.align		4
.L_19:
        /*0038*/ 	.byte	0x04, 0x17
        /*003a*/ 	.short	(.L_21 - .L_20)
.L_20:
        /*003c*/ 	.word	0x00000000
        /*0040*/ 	.short	0x000d
        /*0042*/ 	.short	0x004c
        /*0044*/ 	.byte	0x00, 0xf0, 0x11, 0x00


	//----- nvinfo : EIATTR_KPARAM_INFO
	.align		4
.L_21:
        /*0048*/ 	.byte	0x04, 0x17
        /*004a*/ 	.short	(.L_23 - .L_22)
.L_22:
        /*004c*/ 	.word	0x00000000
        /*0050*/ 	.short	0x000c
        /*0052*/ 	.short	0x0048
        /*0054*/ 	.byte	0x00, 0xf0, 0x11, 0x00


	//----- nvinfo : EIATTR_KPARAM_INFO
	.align		4
.L_23:
        /*0058*/ 	.byte	0x04, 0x17
        /*005a*/ 	.short	(.L_25 - .L_24)
.L_24:
        /*005c*/ 	.word	0x00000000
        /*0060*/ 	.short	0x000b
        /*0062*/ 	.short	0x0044
        /*0064*/ 	.byte	0x00, 0xf0, 0x11, 0x00


	//----- nvinfo : EIATTR_KPARAM_INFO
	.align		4
.L_25:
        /*0068*/ 	.byte	0x04, 0x17
        /*006a*/ 	.short	(.L_27 - .L_26)
.L_26:
        /*006c*/ 	.word	0x00000000
        /*0070*/ 	.short	0x000a
        /*0072*/ 	.short	0x0040
        /*0074*/ 	.byte	0x00, 0xf0, 0x11, 0x00


	//----- nvinfo : EIATTR_KPARAM_INFO
	.align		4
.L_27:
        /*0078*/ 	.byte	0x04, 0x17
        /*007a*/ 	.short	(.L_29 - .L_28)
.L_28:
        /*007c*/ 	.word	0x00000000
        /*0080*/ 	.short	0x0009
        /*0082*/ 	.short	0x003c
        /*0084*/ 	.byte	0x00, 0xf0, 0x11, 0x00


	//----- nvinfo : EIATTR_KPARAM_INFO
	.align		4
.L_29:
        /*0088*/ 	.byte	0x04, 0x17
        /*008a*/ 	.short	(.L_31 - .L_30)
.L_30:
        /*008c*/ 	.word	0x00000000
        /*0090*/ 	.short	0x0008
        /*0092*/ 	.short	0x0038
        /*0094*/ 	.byte	0x00, 0xf0, 0x11, 0x00


	//----- nvinfo : EIATTR_KPARAM_INFO
	.align		4
.L_31:
        /*0098*/ 	.byte	0x04, 0x17
        /*009a*/ 	.short	(.L_33 - .L_32)
.L_32:
        /*009c*/ 	.word	0x00000000
        /*00a0*/ 	.short	0x0007
        /*00a2*/ 	.short	0x0034
        /*00a4*/ 	.byte	0x00, 0xf0, 0x11, 0x00


	//----- nvinfo : EIATTR_KPARAM_INFO
	.align		4
.L_33:
        /*00a8*/ 	.byte	0x04, 0x17
        /*00aa*/ 	.short	(.L_35 - .L_34)
.L_34:
        /*00ac*/ 	.word	0x00000000
        /*00b0*/ 	.short	0x0006
        /*00b2*/ 	.short	0x0030
        /*00b4*/ 	.byte	0x00, 0xf0, 0x11, 0x00


	//----- nvinfo : EIATTR_KPARAM_INFO
	.align		4
.L_35:
        /*00b8*/ 	.byte	0x04, 0x17
        /*00ba*/ 	.short	(.L_37 - .L_36)
.L_36:
        /*00bc*/ 	.word	0x00000000
        /*00c0*/ 	.short	0x0005
        /*00c2*/ 	.short	0x0028
        /*00c4*/ 	.byte	0x00, 0xf5, 0x21, 0x00


	//----- nvinfo : EIATTR_KPARAM_INFO
	.align		4
.L_37:
        /*00c8*/ 	.byte	0x04, 0x17
        /*00ca*/ 	.short	(.L_39 - .L_38)
.L_38:
        /*00cc*/ 	.word	0x00000000
        /*00d0*/ 	.short	0x0004
        /*00d2*/ 	.short	0x0020
        /*00d4*/ 	.byte	0x00, 0xf5, 0x21, 0x00


	//----- nvinfo : EIATTR_KPARAM_INFO
	.align		4
.L_39:
        /*00d8*/ 	.byte	0x04, 0x17
        /*00da*/ 	.short	(.L_41 - .L_40)
.L_40:
        /*00dc*/ 	.word	0x00000000
        /*00e0*/ 	.short	0x0003
        /*00e2*/ 	.short	0x0018
        /*00e4*/ 	.byte	0x00, 0xf5, 0x21, 0x00


	//----- nvinfo : EIATTR_KPARAM_INFO
	.align		4
.L_41:
        /*00e8*/ 	.byte	0x04, 0x17
        /*00ea*/ 	.short	(.L_43 - .L_42)
.L_42:
        /*00ec*/ 	.word	0x00000000
        /*00f0*/ 	.short	0x0002
        /*00f2*/ 	.short	0x0010
        /*00f4*/ 	.byte	0x00, 0xf5, 0x21, 0x00


	//----- nvinfo : EIATTR_KPARAM_INFO
	.align		4
.L_43:
        /*00f8*/ 	.byte	0x04, 0x17
        /*00fa*/ 	.short	(.L_45 - .L_44)
.L_44:
        /*00fc*/ 	.word	0x00000000
        /*0100*/ 	.short	0x0001
        /*0102*/ 	.short	0x0008
        /*0104*/ 	.byte	0x00, 0xf5, 0x21, 0x00


	//----- nvinfo : EIATTR_KPARAM_INFO
	.align		4
.L_45:
        /*0108*/ 	.byte	0x04, 0x17
        /*010a*/ 	.short	(.L_47 - .L_46)
.L_46:
        /*010c*/ 	.word	0x00000000
        /*0110*/ 	.short	0x0000
        /*0112*/ 	.short	0x0000
        /*0114*/ 	.byte	0x00, 0xf5, 0x21, 0x00


	//----- nvinfo : EIATTR_SPARSE_MMA_MASK
	.align		4
.L_47:
        /*0118*/ 	.byte	0x03, 0x50
        /*011a*/ 	.short	0x0000


	//----- nvinfo : EIATTR_MAXREG_COUNT
	.align		4
        /*011c*/ 	.byte	0x03, 0x1b
        /*011e*/ 	.short	0x00ff


	//----- nvinfo : EIATTR_NUM_BARRIERS
	.align		4
        /*0120*/ 	.byte	0x02, 0x4c
        /*0122*/ 	.byte	0x01
	.zero		1


	//----- nvinfo : EIATTR_MERCURY_ISA_VERSION
	.align		4
        /*0124*/ 	.byte	0x03, 0x5f
        /*0126*/ 	.short	0x0101


	//----- nvinfo : EIATTR_VRC_CTA_INIT_COUNT
	.align		4
        /*0128*/ 	.byte	0x02, 0x4a
	.zero		1
	.zero		1


	//----- nvinfo : EIATTR_EXIT_INSTR_OFFSETS
	.align		4
        /*012c*/ 	.byte	0x04, 0x1c
        /*012e*/ 	.short	(.L_49 - .L_48)


	//   ....[0]....
.L_48:
        /*0130*/ 	.word	0x000003d0


	//----- nvinfo : EIATTR_CRS_STACK_SIZE
	.align		4
.L_49:
        /*0134*/ 	.byte	0x04, 0x1e
        /*0136*/ 	.short	(.L_51 - .L_50)
.L_50:
        /*0138*/ 	.word	0x00000000


	//----- nvinfo : EIATTR_CBANK_PARAM_SIZE
	.align		4
.L_51:
        /*013c*/ 	.byte	0x03, 0x19
        /*013e*/ 	.short	0x005c


	//----- nvinfo : EIATTR_PARAM_CBANK
	.align		4
        /*0140*/ 	.byte	0x04, 0x0a
        /*0142*/ 	.short	(.L_53 - .L_52)
	.align		4
.L_52:
        /*0144*/ 	.word	index@(.nv.constant0.Backward3dneuron)
        /*0148*/ 	.short	0x0380
        /*014a*/ 	.short	0x005c


	//----- nvinfo : EIATTR_SW_WAR
	.align		4
.L_53:
        /*014c*/ 	.byte	0x04, 0x36
        /*014e*/ 	.short	(.L_55 - .L_54)
.L_54:
        /*0150*/ 	.word	0x00000008
.L_55:


//--------------------- .nv.info.Forward3dneuron  --------------------------
	.section	.nv.info.Forward3dneuron,"",@"SHT_CUDA_INFO"
	.sectionflags	@""
	.align	4


	//----- nvinfo : EIATTR_CUDA_API_VERSION
	.align		4
        /*0000*/ 	.byte	0x04, 0x37
        /*0002*/ 	.short	(.L_57 - .L_56)
.L_56:
        /*0004*/ 	.word	0x00000082


	//----- nvinfo : EIATTR_KPARAM_INFO
	.align		4
.L_57:
        /*0008*/ 	.byte	0x04, 0x17
        /*000a*/ 	.short	(.L_59 - .L_58)
.L_58:
        /*000c*/ 	.word	0x00000000
        /*0010*/ 	.short	0x000e
        /*0012*/ 	.short	0x0048
        /*0014*/ 	.byte	0x00, 0xf0, 0x11, 0x00


	//----- nvinfo : EIATTR_KPARAM_INFO
	.align		4
.L_59:
        /*0018*/ 	.byte	0x04, 0x17
        /*001a*/ 	.short	(.L_61 - .L_60)
.L_60:
        /*001c*/ 	.word	0x00000000
        /*0020*/ 	.short	0x000d
        /*0022*/ 	.short	0x0044
        /*0024*/ 	.byte	0x00, 0xf0, 0x11, 0x00


	//----- nvinfo : EIATTR_KPARAM_INFO
	.align		4
.L_61:
        /*0028*/ 	.byte	0x04, 0x17
        /*002a*/ 	.short	(.L_63 - .L_62)
.L_62:
        /*002c*/ 	.word	0x00000000
        /*0030*/ 	.short	0x000c
        /*0032*/ 	.short	0x0040
        /*0034*/ 	.byte	0x00, 0xf0, 0x11, 0x00


	//----- nvinfo : EIATTR_KPARAM_INFO
	.align		4
.L_63:
        /*0038*/ 	.byte	0x04, 0x17
        /*003a*/ 	.short	(.L_65 - .L_64)
.L_64:
        /*003c*/ 	.word	0x00000000
        /*0040*/ 	.short	0x000b
        /*0042*/ 	.short	0x003c
        /*0044*/ 	.byte	0x00, 0xf0, 0x11, 0x00


	//----- nvinfo : EIATTR_KPARAM_INFO
	.align		4
.L_65:
        /*0048*/ 	.byte	0x04, 0x17
        /*004a*/ 	.short	(.L_67 - .L_66)
.L_66:
        /*004c*/ 	.word	0x00000000
        /*0050*/ 	.short	0x000a
        /*0052*/ 	.short	0x0038
        /*0054*/ 	.byte	0x00, 0xf0, 0x11, 0x00


	//----- nvinfo : EIATTR_KPARAM_INFO
	.align		4
.L_67:
        /*0058*/ 	.byte	0x04, 0x17
        /*005a*/ 	.short	(.L_69 - .L_68)
.L_68:
        /*005c*/ 	.word	0x00000000
        /*0060*/ 	.short	0x0009
        /*0062*/ 	.short	0x0034
        /*0064*/ 	.byte	0x00, 0xf0, 0x11, 0x00


	//----- nvinfo : EIATTR_KPARAM_INFO
	.align		4
.L_69:
        /*0068*/ 	.byte	0x04, 0x17
        /*006a*/ 	.short	(.L_71 - .L_70)
.L_70:
        /*006c*/ 	.word	0x00000000
        /*0070*/ 	.short	0x0008
        /*0072*/ 	.short	0x0030
        /*0074*/ 	.byte	0x00, 0xf0, 0x11, 0x00


	//----- nvinfo : EIATTR_KPARAM_INFO
	.align		4
.L_71:
        /*0078*/ 	.byte	0x04, 0x17
        /*007a*/ 	.short	(.L_73 - .L_72)
.L_72:
        /*007c*/ 	.word	0x00000000
        /*0080*/ 	.short	0x0007
        /*0082*/ 	.short	0x002c
        /*0084*/ 	.byte	0x00, 0xf0, 0x11, 0x00


	//----- nvinfo : EIATTR_KPARAM_INFO
	.align		4
.L_73:
        /*0088*/ 	.byte	0x04, 0x17
        /*008a*/ 	.short	(.L_75 - .L_74)
.L_74:
        /*008c*/ 	.word	0x00000000
        /*0090*/ 	.short	0x0006
        /*0092*/ 	.short	0x0028
        /*0094*/ 	.byte	0x00, 0xf0, 0x11, 0x00


	//----- nvinfo : EIATTR_KPARAM_INFO
	.align		4
.L_75:
        /*0098*/ 	.byte	0x04, 0x17
        /*009a*/ 	.short	(.L_77 - .L_76)
.L_76:
        /*009c*/ 	.word	0x00000000
        /*00a0*/ 	.short	0x0005
        /*00a2*/ 	.short	0x0024
        /*00a4*/ 	.byte	0x00, 0xf0, 0x11, 0x00


	//----- nvinfo : EIATTR_KPARAM_INFO
	.align		4
.L_77:
        /*00a8*/ 	.byte	0x04, 0x17
        /*00aa*/ 	.short	(.L_79 - .L_78)
.L_78:
        /*00ac*/ 	.word	0x00000000
        /*00b0*/ 	.short	0x0004
        /*00b2*/ 	.short	0x0020
        /*00b4*/ 	.byte	0x00, 0xf0, 0x11, 0x00


	//----- nvinfo : EIATTR_KPARAM_INFO
	.align		4
.L_79:
        /*00b8*/ 	.byte	0x04, 0x17
        /*00ba*/ 	.short	(.L_81 - .L_80)
.L_80:
        /*00bc*/ 	.word	0x00000000
        /*00c0*/ 	.short	0x0003
        /*00c2*/ 	.short	0x0018
        /*00c4*/ 	.byte	0x00, 0xf5, 0x21, 0x00


	//----- nvinfo : EIATTR_KPARAM_INFO
	.align		4
.L_81:
        /*00c8*/ 	.byte	0x04, 0x17
        /*00ca*/ 	.short	(.L_83 - .L_82)
.L_82:
        /*00cc*/ 	.word	0x00000000
        /*00d0*/ 	.short	0x0002
        /*00d2*/ 	.short	0x0010
        /*00d4*/ 	.byte	0x00, 0xf5, 0x21, 0x00


	//----- nvinfo : EIATTR_KPARAM_INFO
	.align		4
.L_83:
        /*00d8*/ 	.byte	0x04, 0x17
        /*00da*/ 	.short	(.L_85 - .L_84)
.L_84:
        /*00dc*/ 	.word	0x00000000
        /*00e0*/ 	.short	0x0001
        /*00e2*/ 	.short	0x0008
        /*00e4*/ 	.byte	0x00, 0xf5, 0x21, 0x00


	//----- nvinfo : EIATTR_KPARAM_INFO
	.align		4
.L_85:
        /*00e8*/ 	.byte	0x04, 0x17
        /*00ea*/ 	.short	(.L_87 - .L_86)
.L_86:
        /*00ec*/ 	.word	0x00000000
        /*00f0*/ 	.short	0x0000
        /*00f2*/ 	.short	0x0000
        /*00f4*/ 	.byte	0x00, 0xf5, 0x21, 0x00


	//----- nvinfo : EIATTR_SPARSE_MMA_MASK
	.align		4
.L_87:
        /*00f8*/ 	.byte	0x03, 0x50
        /*00fa*/ 	.short	0x0000


	//----- nvinfo : EIATTR_MAXREG_COUNT
	.align		4
        /*00fc*/ 	.byte	0x03, 0x1b
        /*00fe*/ 	.short	0x00ff


	//----- nvinfo : EIATTR_NUM_BARRIERS
	.align		4
        /*0100*/ 	.byte	0x02, 0x4c
        /*0102*/ 	.byte	0x01
	.zero		1


	//----- nvinfo : EIATTR_MERCURY_ISA_VERSION
	.align		4
        /*0104*/ 	.byte	0x03, 0x5f
        /*0106*/ 	.short	0x0101


	//----- nvinfo : EIATTR_VRC_CTA_INIT_COUNT
	.align		4
        /*0108*/ 	.byte	0x02, 0x4a
	.zero		1
	.zero		1


	//----- nvinfo : EIATTR_EXIT_INSTR_OFFSETS
	.align		4
        /*010c*/ 	.byte	0x04, 0x1c
        /*010e*/ 	.short	(.L_89 - .L_88)


	//   ....[0]....
.L_88:
        /*0110*/ 	.word	0x00000470


	//----- nvinfo : EIATTR_CBANK_PARAM_SIZE
	.align		4
.L_89:
        /*0114*/ 	.byte	0x03, 0x19
        /*0116*/ 	.short	0x004c


	//----- nvinfo : EIATTR_PARAM_CBANK
	.align		4
        /*0118*/ 	.byte	0x04, 0x0a
        /*011a*/ 	.short	(.L_91 - .L_90)
	.align		4
.L_90:
        /*011c*/ 	.word	index@(.nv.constant0.Forward3dneuron)
        /*0120*/ 	.short	0x0380
        /*0122*/ 	.short	0x004c


	//----- nvinfo : EIATTR_SW_WAR
	.align		4
.L_91:
        /*0124*/ 	.byte	0x04, 0x36
        /*0126*/ 	.short	(.L_93 - .L_92)
.L_92:
        /*0128*/ 	.word	0x00000008
.L_93:


//--------------------- .nv.callgraph             --------------------------
	.section	.nv.callgraph,"",@"SHT_CUDA_CALLGRAPH"
	.align	4
	.sectionentsize	8
	.align		4
        /*0000*/ 	.word	0x00000000
	.align		4
        /*0004*/ 	.word	0xffffffff
	.align		4
        /*0008*/ 	.word	0x00000000
	.align		4
        /*000c*/ 	.word	0xfffffffe
	.align		4
        /*0010*/ 	.word	0x00000000
	.align		4
        /*0014*/ 	.word	0xfffffffd
	.align		4
        /*0018*/ 	.word	0x00000000
	.align		4
        /*001c*/ 	.word	0xfffffffc


//--------------------- .text.Backward3dneuron    --------------------------
	.section	.text.Backward3dneuron,"ax",@progbits
	.align	128
        .global         Backward3dneuron
        .type           Backward3dneuron,@function
        .size           Backward3dneuron,(.L_x_4 - Backward3dneuron)
        .other          Backward3dneuron,@"STO_CUDA_ENTRY STV_DEFAULT"
Backward3dneuron:
.text.Backward3dneuron:
[----:B------:R-:W-:Y:S01]  /*0000*/  LDC R1, c[0x0][0x37c] ;  /* 0x0000df00ff017b82 */ /* 0x000fe20000000800 */
[----:B------:R-:W0:Y:S07]  /*0010*/  S2R R5, SR_TID.Y ;  /* 0x0000000000057919 */ /* 0x000e2e0000002200 */
[----:B------:R-:W1:Y:S01]  /*0020*/  S2UR UR9, SR_CTAID.Y ;  /* 0x00000000000979c3 */ /* 0x000e620000002600 */
[----:B------:R-:W1:Y:S01]  /*0030*/  LDCU.64 UR10, c[0x0][0x3c0] ;  /* 0x00007800ff0a77ac */ /* 0x000e620008000a00 */
[----:B------:R-:W2:Y:S01]  /*0040*/  S2R R12, SR_TID.X ;  /* 0x00000000000c7919 */ /* 0x000ea20000002100 */
[----:B------:R-:W1:Y:S05]  /*0050*/  LDCU UR4, c[0x0][0x3c8] ;  /* 0x00007900ff0477ac */ /* 0x000e6a0008000800 */
[----:B------:R-:W3:Y:S01]  /*0060*/  S2UR UR6, SR_CTAID.X ;  /* 0x00000000000679c3 */ /* 0x000ee20000002500 */
[----:B------:R-:W3:Y:S01]  /*0070*/  LDCU.128 UR12, c[0x0][0x3b0] ;  /* 0x00007600ff0c77ac */ /* 0x000ee20008000c00 */
[----:B------:R-:W4:Y:S06]  /*0080*/  LDCU UR7, c[0x0][0x364] ;  /* 0x00006c80ff0777ac */ /* 0x000f2c0008000800 */
[----:B------:R-:W4:Y:S01]  /*0090*/  LDC R4, c[0x0][0x368] ;  /* 0x0000da00ff047b82 */ /* 0x000f220000000800 */
[----:B------:R-:W2:Y:S07]  /*00a0*/  LDCU UR8, c[0x0][0x374] ;  /* 0x00006e80ff0877ac */ /* 0x000eae0008000800 */
[----:B------:R-:W4:Y:S01]  /*00b0*/  LDC R11, c[0x0][0x3d8] ;  /* 0x0000f600ff0b7b82 */ /* 0x000f220000000800 */
[----:B-1----:R-:W-:-:S06]  /*00c0*/  UIMAD UR4, UR9, UR4, -UR10 ;  /* 0x00000004090472a4 */ /* 0x002fcc000f8e0a0a */
[----:B0-----:R-:W-:Y:S01]  /*00d0*/  IADD3 R8, PT, PT, R5, UR4, RZ ;  /* 0x0000000405087c10 */ /* 0x001fe2000fffe0ff */
[----:B------:R-:W4:Y:S01]  /*00e0*/  LDC R10, c[0x0][0x3d4] ;  /* 0x0000f500ff0a7b82 */ /* 0x000f220000000800 */
[----:B---3--:R-:W-:Y:S01]  /*00f0*/  UIMAD UR5, UR6, UR11, -UR15 ;  /* 0x0000000b060572a4 */ /* 0x008fe2000f8e0a0f */
[----:B------:R-:W0:Y:S01]  /*0100*/  LDCU.64 UR10, c[0x0][0x358] ;  /* 0x00006b00ff0a77ac */ /* 0x000e220008000a00 */
[----:B--2---:R-:W-:-:S05]  /*0110*/  UIMAD UR4, UR6, UR8, UR9 ;  /* 0x00000008060472a4 */ /* 0x004fca000f8e0209 */
[----:B------:R-:W1:Y:S01]  /*0120*/  LDC.64 R6, c[0x0][0x398] ;  /* 0x0000e600ff067b82 */ /* 0x000e620000000a00 */
[----:B------:R-:W-:-:S04]  /*0130*/  IADD3 R9, PT, PT, R12, UR5, RZ ;  /* 0x000000050c097c10 */ /* 0x000fc8000fffe0ff */
[----:B------:R-:W-:-:S03]  /*0140*/  ISETP.GE.AND P0, PT, R9, UR12, PT ;  /* 0x0000000c09007c0c */ /* 0x000fc6000bf06270 */
[----:B------:R-:W2:Y:S01]  /*0150*/  LDC.64 R2, c[0x0][0x3a8] ;  /* 0x0000ea00ff027b82 */ /* 0x000ea20000000a00 */
[----:B------:R-:W-:-:S04]  /*0160*/  ISETP.GE.OR P0, PT, R8, UR13, P0 ;  /* 0x0000000d08007c0c */ /* 0x000fc80008706670 */
[----:B------:R-:W-:Y:S01]  /*0170*/  ISETP.LT.OR P0, PT, R8, RZ, P0 ;  /* 0x000000ff0800720c */ /* 0x000fe20000701670 */
[----:B----4-:R-:W-:-:S03]  /*0180*/  IMAD R11, R11, UR4, R10 ;  /* 0x000000040b0b7c24 */ /* 0x010fc6000f8e020a */
[----:B------:R-:W-:Y:S01]  /*0190*/  ISETP.LT.OR P0, PT, R9, RZ, P0 ;  /* 0x000000ff0900720c */ /* 0x000fe20000701670 */
[----:B------:R-:W-:Y:S01]  /*01a0*/  UIMAD UR4, UR7, UR14, URZ ;  /* 0x0000000e070472a4 */ /* 0x000fe2000f8e02ff */
[----:B-1----:R-:W-:-:S05]  /*01b0*/  IMAD.WIDE R6, R11, 0x4, R6 ;  /* 0x000000040b067825 */ /* 0x002fca00078e0206 */
[----:B0-----:R0:W5:Y:S01]  /*01c0*/  LDG.E R0, desc[UR10][R6.64] ;  /* 0x0000000a06007981 */ /* 0x001162000c1e1900 */
[----:B------:R-:W-:Y:S02]  /*01d0*/  UIMAD UR5, UR4, UR6, URZ ;  /* 0x00000006040572a4 */ /* 0x000fe4000f8e02ff */
[----:B------:R-:W-:Y:S01]  /*01e0*/  IMAD R12, R12, UR4, RZ ;  /* 0x000000040c0c7c24 */ /* 0x000fe2000f8e02ff */
[----:B------:R-:W-:Y:S01]  /*01f0*/  BSSY.RECONVERGENT B0, `(.L_x_0) ;  /* 0x0000019000007945 */ /* 0x000fe20003800200 */
[----:B--2---:R-:W-:-:S03]  /*0200*/  IMAD.WIDE R2, R10, 0x4, R2 ;  /* 0x000000040a027825 */ /* 0x004fc600078e0202 */
[----:B------:R-:W-:Y:S05]  /*0210*/  @P0 BRA `(.L_x_1) ;  /* 0x0000000000580947 */ /* 0x000fea0003800000 */
[----:B------:R-:W1:Y:S08]  /*0220*/  S2UR UR4, SR_CTAID.Z ;  /* 0x00000000000479c3 */ /* 0x000e700000002700 */
[----:B------:R-:W2:Y:S08]  /*0230*/  LDC R13, c[0x0][0x3cc] ;  /* 0x0000f300ff0d7b82 */ /* 0x000eb00000000800 */
[----:B0-----:R-:W0:Y:S01]  /*0240*/  LDC.64 R6, c[0x0][0x380] ;  /* 0x0000e000ff067b82 */ /* 0x001e220000000a00 */
[----:B-1----:R-:W-:-:S04]  /*0250*/  UIMAD UR4, UR9, UR14, UR4 ;  /* 0x0000000e090472a4 */ /* 0x002fc8000f8e0204 */
[----:B------:R-:W-:-:S06]  /*0260*/  UIADD3 UR4, UPT, UPT, UR5, UR4, URZ ;  /* 0x0000000405047290 */ /* 0x000fcc000fffe0ff */
[----:B--2---:R-:W-:-:S05]  /*0270*/  IMAD R10, R4, R13, UR4 ;  /* 0x00000004040a7e24 */ /* 0x004fca000f8e020d */
[----:B------:R-:W-:Y:S02]  /*0280*/  IADD3 R15, PT, PT, R8, R10, R9 ;  /* 0x0000000a080f7210 */ /* 0x000fe40007ffe009 */
[----:B------:R-:W1:Y:S03]  /*0290*/  LDC.64 R8, c[0x0][0x390] ;  /* 0x0000e400ff087b82 */ /* 0x000e660000000a00 */
[----:B0-----:R-:W-:-:S05]  /*02a0*/  IMAD.WIDE R6, R15, 0x4, R6 ;  /* 0x000000040f067825 */ /* 0x001fca00078e0206 */
[----:B------:R-:W0:Y:S01]  /*02b0*/  LDC.64 R10, c[0x0][0x388] ;  /* 0x0000e200ff0a7b82 */ /* 0x000e220000000a00 */
[----:B------:R-:W2:Y:S01]  /*02c0*/  LDG.E R7, desc[UR10][R6.64] ;  /* 0x0000000a06077981 */ /* 0x000ea2000c1e1900 */
[----:B------:R-:W-:-:S04]  /*02d0*/  IMAD R5, R5, UR14, R12 ;  /* 0x0000000e05057c24 */ /* 0x000fc8000f8e020c */
[----:B------:R-:W-:-:S04]  /*02e0*/  IMAD R13, R4, R13, R5 ;  /* 0x0000000d040d7224 */ /* 0x000fc800078e0205 */
[----:B-1----:R-:W-:-:S04]  /*02f0*/  IMAD.WIDE R4, R13, 0x4, R8 ;  /* 0x000000040d047825 */ /* 0x002fc800078e0208 */
[----:B0-----:R-:W-:Y:S02]  /*0300*/  IMAD.WIDE R8, R13, 0x4, R10 ;  /* 0x000000040d087825 */ /* 0x001fe400078e020a */
[----:B------:R-:W0:Y:S02]  /*0310*/  LDC.64 R10, c[0x0][0x3a0] ;  /* 0x0000e800ff0a7b82 */ /* 0x000e240000000a00 */
[----:B--2--5:R-:W-:-:S05]  /*0320*/  FMUL R17, R0, R7 ;  /* 0x0000000700117220 */ /* 0x024fca0000400000 */
[----:B------:R1:W-:Y:S04]  /*0330*/  REDG.E.ADD.F32.FTZ.RN.STRONG.GPU desc[UR10][R4.64], R17 ;  /* 0x00000011040079a6 */ /* 0x0003e8000c12f30a */
[----:B------:R-:W2:Y:S01]  /*0340*/  LDG.E R9, desc[UR10][R8.64] ;  /* 0x0000000a08097981 */ /* 0x000ea2000c1e1900 */
[----:B0-----:R-:W-:-:S04]  /*0350*/  IMAD.WIDE R6, R15, 0x4, R10 ;  /* 0x000000040f067825 */ /* 0x001fc800078e020a */
[----:B--2---:R-:W-:-:S05]  /*0360*/  FMUL R11, R0, R9 ;  /* 0x00000009000b7220 */ /* 0x004fca0000400000 */
[----:B------:R1:W-:Y:S02]  /*0370*/  REDG.E.ADD.F32.FTZ.RN.STRONG.GPU desc[UR10][R6.64], R11 ;  /* 0x0000000b060079a6 */ /* 0x0003e4000c12f30a */
.L_x_1:
[----:B------:R-:W-:Y:S05]  /*0380*/  BSYNC.RECONVERGENT B0 ;  /* 0x0000000000007941 */ /* 0x000fea0003800200 */
.L_x_0:
[----:B------:R-:W-:Y:S06]  /*0390*/  BAR.SYNC.DEFER_BLOCKING 0x0 ;  /* 0x0000000000007b1d */ /* 0x000fec0000010000 */
[----:B-1----:R-:W2:Y:S02]  /*03a0*/  LDG.E R5, desc[UR10][R2.64] ;  /* 0x0000000a02057981 */ /* 0x002ea4000c1e1900 */
[----:B--2--5:R-:W-:-:S05]  /*03b0*/  FADD R5, R0, R5 ;  /* 0x0000000500057221 */ /* 0x024fca0000000000 */
[----:B------:R-:W-:Y:S01]  /*03c0*/  STG.E desc[UR10][R2.64], R5 ;  /* 0x0000000502007986 */ /* 0x000fe2000c10190a */
[----:B------:R-:W-:Y:S05]  /*03d0*/  EXIT ;  /* 0x000000000000794d */ /* 0x000fea0003800000 */
.L_x_2:
[----:B------:R-:W-:-:S00]  /*03e0*/  BRA `(.L_x_2) ;  /* 0xfffffffc00fc7947 */ /* 0x000fc0000383ffff */
[----:B------:R-:W-:-:S00]  /*03f0*/  NOP ;  /* 0x0000000000007918 */ /* 0x000fc00000000000 */
        /* <DEDUP_REMOVED lines=8> */
.L_x_4:


//--------------------- .text.Forward3dneuron     --------------------------
	.section	.text.Forward3dneuron,"ax",@progbits
	.align	128
        .global         Forward3dneuron
        .type           Forward3dneuron,@function
        .size           Forward3dneuron,(.L_x_5 - Forward3dneuron)
        .other          Forward3dneuron,@"STO_CUDA_ENTRY STV_DEFAULT"
Forward3dneuron:
.text.Forward3dneuron:
[----:B------:R-:W-:Y:S01]  /*0000*/  LDC R1, c[0x0][0x37c] ;  /* 0x0000df00ff017b82 */ /* 0x000fe20000000800 */
[----:B------:R-:W0:Y:S07]  /*0010*/  S2R R2, SR_CTAID.X ;  /* 0x0000000000027919 */ /* 0x000e2e0000002500 */
[----:B------:R-:W0:Y:S01]  /*0020*/  LDC.64 R8, c[0x0][0x3a8] ;  /* 0x0000ea00ff087b82 */ /* 0x000e220000000a00 */
[----:B------:R-:W0:Y:S01]  /*0030*/  LDCU.128 UR4, c[0x0][0x3b0] ;  /* 0x00007600ff0477ac */ /* 0x000e220008000c00 */
[----:B------:R-:W1:Y:S01]  /*0040*/  S2R R16, SR_TID.X ;  /* 0x0000000000107919 */ /* 0x000e620000002100 */
[----:B------:R-:W2:Y:S01]  /*0050*/  LDCU.64 UR8, c[0x0][0x358] ;  /* 0x00006b00ff0877ac */ /* 0x000ea20008000a00 */
[----:B------:R-:W3:Y:S04]  /*0060*/  S2R R14, SR_TID.Y ;  /* 0x00000000000e7919 */ /* 0x000ee80000002200 */
[----:B------:R-:W4:Y:S08]  /*0070*/  S2UR UR10, SR_CTAID.Y ;  /* 0x00000000000a79c3 */ /* 0x000f300000002600 */
[----:B------:R-:W5:Y:S08]  /*0080*/  LDC.64 R4, c[0x0][0x3a0] ;  /* 0x0000e800ff047b82 */ /* 0x000f700000000a00 */
[----:B------:R-:W2:Y:S01]  /*0090*/  LDC.64 R6, c[0x0][0x388] ;  /* 0x0000e200ff067b82 */ /* 0x000ea20000000a00 */
[----:B0-----:R-:W-:Y:S01]  /*00a0*/  IMAD R9, R2, UR5, -R9 ;  /* 0x0000000502097c24 */ /* 0x001fe2000f8e0a09 */
[----:B----4-:R-:W-:-:S06]  /*00b0*/  UIMAD UR4, UR10, UR6, -UR4 ;  /* 0x000000060a0472a4 */ /* 0x010fcc000f8e0a04 */
[----:B------:R-:W0:Y:S01]  /*00c0*/  LDC R17, c[0x0][0x3c4] ;  /* 0x0000f100ff117b82 */ /* 0x000e220000000800 */
[----:B-1----:R-:W-:Y:S02]  /*00d0*/  IADD3 R11, PT, PT, R9, R16, RZ ;  /* 0x00000010090b7210 */ /* 0x002fe40007ffe0ff */
[----:B---3--:R-:W-:Y:S02]  /*00e0*/  IADD3 R10, PT, PT, R14, UR4, RZ ;  /* 0x000000040e0a7c10 */ /* 0x008fe4000fffe0ff */
[----:B-----5:R-:W-:Y:S01]  /*00f0*/  ISETP.GE.AND P0, PT, R11, R4, PT ;  /* 0x000000040b00720c */ /* 0x020fe20003f06270 */
[----:B------:R-:W1:Y:S02]  /*0100*/  LDCU UR4, c[0x0][0x364] ;  /* 0x00006c80ff0477ac */ /* 0x000e640008000800 */
[----:B------:R-:W3:Y:S01]  /*0110*/  LDC R0, c[0x0][0x368] ;  /* 0x0000da00ff007b82 */ /* 0x000ee20000000800 */
[----:B------:R-:W-:-:S04]  /*0120*/  ISETP.GE.OR P0, PT, R10, R5, P0 ;  /* 0x000000050a00720c */ /* 0x000fc80000706670 */
[----:B------:R-:W-:-:S04]  /*0130*/  ISETP.LT.OR P0, PT, R10, RZ, P0 ;  /* 0x000000ff0a00720c */ /* 0x000fc80000701670 */
[----:B------:R-:W-:Y:S01]  /*0140*/  ISETP.LT.OR P0, PT, R11, RZ, P0 ;  /* 0x000000ff0b00720c */ /* 0x000fe20000701670 */
[----:B-1----:R-:W-:-:S12]  /*0150*/  IMAD R9, R8, UR4, RZ ;  /* 0x0000000408097c24 */ /* 0x002fd8000f8e02ff */
[----:B------:R-:W1:Y:S01]  /*0160*/  @!P0 S2R R3, SR_CTAID.Z ;  /* 0x0000000000038919 */ /* 0x000e620000002700 */
[----:B------:R-:W4:Y:S01]  /*0170*/  @!P0 LDC.64 R4, c[0x0][0x380] ;  /* 0x0000e000ff048b82 */ /* 0x000f220000000a00 */
[----:B-1----:R-:W-:Y:S02]  /*0180*/  @!P0 IMAD R12, R8, UR10, R3 ;  /* 0x0000000a080c8c24 */ /* 0x002fe4000f8e0203 */
[C---:B------:R-:W-:Y:S02]  /*0190*/  IMAD R3, R9.reuse, R16, RZ ;  /* 0x0000001009037224 */ /* 0x040fe400078e02ff */
[----:B------:R-:W-:Y:S02]  /*01a0*/  @!P0 IMAD R13, R9, R2, R12 ;  /* 0x00000002090d8224 */ /* 0x000fe400078e020c */
[----:B------:R-:W-:Y:S02]  /*01b0*/  IMAD R9, R14, R8, R3 ;  /* 0x000000080e097224 */ /* 0x000fe400078e0203 */
[----:B---3--:R-:W-:-:S02]  /*01c0*/  @!P0 IMAD R8, R0, UR7, R13 ;  /* 0x0000000700088c24 */ /* 0x008fc4000f8e020d */
[----:B------:R-:W-:-:S03]  /*01d0*/  IMAD R13, R0, UR7, R9 ;  /* 0x00000007000d7c24 */ /* 0x000fc6000f8e0209 */
[----:B------:R-:W-:Y:S01]  /*01e0*/  @!P0 IADD3 R11, PT, PT, R10, R8, R11 ;  /* 0x000000080a0b8210 */ /* 0x000fe20007ffe00b */
[----:B--2---:R-:W-:-:S04]  /*01f0*/  IMAD.WIDE R6, R13, 0x4, R6 ;  /* 0x000000040d067825 */ /* 0x004fc800078e0206 */
[----:B----4-:R-:W-:Y:S01]  /*0200*/  @!P0 IMAD.WIDE R10, R11, 0x4, R4 ;  /* 0x000000040b0a8825 */ /* 0x010fe200078e0204 */
[----:B------:R1:W2:Y:S01]  /*0210*/  LDG.E R8, desc[UR8][R6.64] ;  /* 0x0000000806087981 */ /* 0x0002a2000c1e1900 */
[----:B------:R-:W3:Y:S01]  /*0220*/  LDCU UR5, c[0x0][0x360] ;  /* 0x00006c00ff0577ac */ /* 0x000ee20008000800 */
[----:B------:R-:W4:Y:S03]  /*0230*/  LDC R4, c[0x0][0x3c0] ;  /* 0x0000f000ff047b82 */ /* 0x000f260000000800 */
[----:B------:R5:W2:Y:S01]  /*0240*/  @!P0 LDG.E R10, desc[UR8][R10.64] ;  /* 0x000000080a0a8981 */ /* 0x000aa2000c1e1900 */
[----:B------:R-:W0:Y:S01]  /*0250*/  S2R R13, SR_CgaCtaId ;  /* 0x00000000000d7919 */ /* 0x000e220000008800 */
[----:B-1----:R-:W-:Y:S01]  /*0260*/  MOV R6, 0x400 ;  /* 0x0000040000067802 */ /* 0x002fe20000000f00 */
[----:B------:R-:W1:Y:S01]  /*0270*/  S2R R12, SR_TID.Z ;  /* 0x00000000000c7919 */ /* 0x000e620000002300 */
[----:B---3--:R-:W-:-:S06]  /*0280*/  UIMAD UR4, UR4, UR5, URZ ;  /* 0x00000005040472a4 */ /* 0x008fcc000f8e02ff */
[----:B------:R-:W-:Y:S01]  /*0290*/  IMAD R0, R0, UR4, RZ ;  /* 0x0000000400007c24 */ /* 0x000fe2000f8e02ff */
[----:B----4-:R-:W-:-:S04]  /*02a0*/  IADD3 R4, PT, PT, R4, -0x1, RZ ;  /* 0xffffffff04047810 */ /* 0x010fc80007ffe0ff */
[----:B------:R-:W-:Y:S01]  /*02b0*/  ISETP.NE.AND P1, PT, R4, UR7, PT ;  /* 0x0000000704007c0c */ /* 0x000fe2000bf25270 */
[----:B------:R-:W3:Y:S01]  /*02c0*/  LDC R15, c[0x0][0x374] ;  /* 0x0000dd00ff0f7b82 */ /* 0x000ee20000000800 */
[----:B------:R-:W4:Y:S01]  /*02d0*/  LDCU UR4, c[0x0][0x3c8] ;  /* 0x00007900ff0477ac */ /* 0x000f220008000800 */
[----:B0-----:R-:W-:-:S10]  /*02e0*/  LEA R7, R13, R6, 0x18 ;  /* 0x000000060d077211 */ /* 0x001fd400078ec0ff */
[----:B------:R-:W0:Y:S01]  /*02f0*/  @!P1 LDC.64 R4, c[0x0][0x398] ;  /* 0x0000e600ff049b82 */ /* 0x000e220000000a00 */
[-C--:B-1----:R-:W-:Y:S02]  /*0300*/  IADD3 R9, PT, PT, R9, R12.reuse, RZ ;  /* 0x0000000c09097210 */ /* 0x082fe40007ffe0ff */
[-C--:B------:R-:W-:Y:S02]  /*0310*/  LEA R0, R0, R7.reuse, 0x2 ;  /* 0x0000000700007211 */ /* 0x080fe400078e10ff */
[----:B------:R-:W-:Y:S02]  /*0320*/  @P0 LEA R3, R3, R12, 0x1 ;  /* 0x0000000c03030211 */ /* 0x000fe400078e08ff */
[C---:B-----5:R-:W-:Y:S02]  /*0330*/  LEA R11, R9.reuse, R7, 0x2 ;  /* 0x00000007090b7211 */ /* 0x060fe400078e10ff */
[-C--:B------:R-:W-:Y:S01]  /*0340*/  LEA R9, R9, R0.reuse, 0x2 ;  /* 0x0000000009097211 */ /* 0x080fe200078e10ff */
[----:B------:R-:W1:Y:S01]  /*0350*/  LDC.64 R6, c[0x0][0x390] ;  /* 0x0000e400ff067b82 */ /* 0x000e620000000a00 */
[----:B------:R-:W-:Y:S01]  /*0360*/  @P0 LEA R3, R3, R0, 0x2 ;  /* 0x0000000003030211 */ /* 0x000fe200078e10ff */
[----:B0-----:R-:W-:Y:S01]  /*0370*/  @!P1 IMAD.WIDE R4, R17, 0x4, R4 ;  /* 0x0000000411049825 */ /* 0x001fe200078e0204 */
[----:B--2---:R-:W-:Y:S04]  /*0380*/  STS [R11], R8 ;  /* 0x000000080b007388 */ /* 0x004fe80000000800 */
[----:B------:R-:W-:Y:S04]  /*0390*/  @!P0 STS [R9], R10 ;  /* 0x0000000a09008388 */ /* 0x000fe80000000800 */
[----:B------:R1:W-:Y:S01]  /*03a0*/  @P0 STS [R3], RZ ;  /* 0x000000ff03000388 */ /* 0x0003e20000000800 */
[----:B------:R-:W-:Y:S06]  /*03b0*/  BAR.SYNC.DEFER_BLOCKING 0x0 ;  /* 0x0000000000007b1d */ /* 0x000fec0000010000 */
[----:B------:R-:W-:Y:S04]  /*03c0*/  LDS R0, [R9] ;  /* 0x0000000009007984 */ /* 0x000fe80000000800 */
[----:B------:R-:W0:Y:S01]  /*03d0*/  LDS R13, [R11] ;  /* 0x000000000b0d7984 */ /* 0x000e220000000800 */
[----:B------:R-:W-:Y:S06]  /*03e0*/  BAR.SYNC.DEFER_BLOCKING 0x0 ;  /* 0x0000000000007b1d */ /* 0x000fec0000010000 */
[----:B------:R-:W2:Y:S01]  /*03f0*/  @!P1 LDG.E R4, desc[UR8][R4.64] ;  /* 0x0000000804049981 */ /* 0x000ea2000c1e1900 */
[----:B---3--:R-:W-:-:S04]  /*0400*/  IMAD R2, R2, R15, UR10 ;  /* 0x0000000a02027e24 */ /* 0x008fc8000f8e020f */
[----:B----4-:R-:W-:-:S04]  /*0410*/  IMAD R15, R2, UR4, R17 ;  /* 0x00000004020f7c24 */ /* 0x010fc8000f8e0211 */
[----:B-1----:R-:W-:-:S04]  /*0420*/  IMAD.WIDE R2, R15, 0x4, R6 ;  /* 0x000000040f027825 */ /* 0x002fc800078e0206 */
[----:B0-----:R-:W-:-:S04]  /*0430*/  FFMA R13, R0, R13, RZ ;  /* 0x0000000d000d7223 */ /* 0x001fc800000000ff */
[----:B--2---:R-:W-:-:S05]  /*0440*/  @!P1 FADD R13, R13, R4 ;  /* 0x000000040d0d9221 */ /* 0x004fca0000000000 */
[----:B------:R-:W-:Y:S01]  /*0450*/  REDG.E.ADD.F32.FTZ.RN.STRONG.GPU desc[UR8][R2.64], R13 ;  /* 0x0000000d020079a6 */ /* 0x000fe2000c12f308 */
[----:B------:R-:W-:Y:S06]  /*0460*/  BAR.SYNC.DEFER_BLOCKING 0x0 ;  /* 0x0000000000007b1d */ /* 0x000fec0000010000 */
[----:B------:R-:W-:Y:S05]  /*0470*/  EXIT ;  /* 0x000000000000794d */ /* 0x000fea0003800000 */
.L_x_3:
        /* <DEDUP_REMOVED lines=16> */
.L_x_5:


//--------------------- .nv.shared.Backward3dneuron --------------------------
	.section	.nv.shared.Backward3dneuron,"aw",@nobits
	.sectionflags	@""
	.align	16
	.zero		1024


//--------------------- .nv.shared.reserved.0     --------------------------
	.section	.nv.shared.reserved.0,"aw",@nobits
	.weak		__nv_reservedSMEM_offset_0_alias
	.size		__nv_reservedSMEM_offset_0_alias, 0, 64
	.other		__nv_reservedSMEM_offset_0_alias,@"STO_CUDA_RESERVED_SHARED STV_DEFAULT"
__nv_reservedSMEM_offset_0_alias:
	.zero		0
	.zero		64


//--------------------- .nv.shared.Forward3dneuron --------------------------
	.section	.nv.shared.Forward3dneuron,"aw",@nobits
	.sectionflags	@""
	.align	16
	.zero		1024


//--------------------- .nv.constant0.Backward3dneuron --------------------------
	.section	.nv.constant0.Backward3dneuron,"a",@progbits
	.sectionflags	@""
	.align	4
.nv.constant0.Backward3dneuron:
	.zero		988


//--------------------- .nv.constant0.Forward3dneuron --------------------------
	.section	.nv.constant0.Forward3dneuron,"a",@progbits
	.sectionflags	@""
	.align	4
.nv.constant0.Forward3dneuron:
	.zero		972


//--------------------- SYMBOLS --------------------------

	.type		.nv.reservedSmem.offset0,@object
	.size		.nv.reservedSmem.offset0,0x4
	.type		.nv.reservedSmem.cap,@object
	.size		.nv.reservedSmem.cap,0x4
